//
// Generated by NVIDIA NVVM Compiler
//
// Compiler Build ID: CL-23920284
// Cuda compilation tools, release 9.2, V9.2.88
// Based on LLVM 3.4svn
//

.version 6.2
.target sm_30
.address_size 64

	// .globl	_Z4testPdS_jj

.visible .entry _Z4testPdS_jj(
	.param .u64 _Z4testPdS_jj_param_0,
	.param .u64 _Z4testPdS_jj_param_1,
	.param .u32 _Z4testPdS_jj_param_2,
	.param .u32 _Z4testPdS_jj_param_3
)
{
	.reg .pred 	%p<3>;
	.reg .b32 	%r<12>;
	.reg .f64 	%fd<2>;
	.reg .b64 	%rd<8>;


	ld.param.u64 	%rd1, [_Z4testPdS_jj_param_0];
	ld.param.u64 	%rd2, [_Z4testPdS_jj_param_1];
	ld.param.u32 	%r3, [_Z4testPdS_jj_param_2];
	ld.param.u32 	%r4, [_Z4testPdS_jj_param_3];
	mov.u32 	%r5, %ntid.x;
	mov.u32 	%r6, %ctaid.x;
	mov.u32 	%r7, %tid.x;
	mad.lo.s32 	%r1, %r5, %r6, %r7;
	setp.ge.u32	%p1, %r1, %r3;
	@%p1 bra 	BB0_3;

	mov.u32 	%r8, %tid.z;
	mov.u32 	%r9, %ctaid.y;
	mad.lo.s32 	%r10, %r8, %r4, %r9;
	mad.lo.s32 	%r2, %r10, %r3, %r1;
	mul.lo.s32 	%r11, %r4, %r3;
	setp.ge.u32	%p2, %r2, %r11;
	@%p2 bra 	BB0_3;

	cvta.to.global.u64 	%rd3, %rd2;
	mul.wide.u32 	%rd4, %r2, 8;
	add.s64 	%rd5, %rd3, %rd4;
	ld.global.f64 	%fd1, [%rd5];
	cvta.to.global.u64 	%rd6, %rd1;
	add.s64 	%rd7, %rd6, %rd4;
	st.global.f64 	[%rd7], %fd1;

BB0_3:
	ret;
}




// ===== COMPILED SASS (sm_100) =====

	.target	sm_100

	.elftype	@"ET_EXEC"


//--------------------- .note.nv.tkinfo           --------------------------
	.section	.note.nv.tkinfo,"",@"SHT_NOTE"
	.sectionflags	@"SHF_NOTE_NV_TKINFO"
	.tkinfo
        /*0018*/ 	.word	0x00000002
        /*0030*/ 	.string	""
        /*0030*/ 	.string	"ptxas"
        /*0030*/ 	.string	"Cuda compilation tools, release 13.0, V13.0.88"
        /*0030*/ 	.string	"Build cuda_13.0.r13.0/compiler.36424714_0"
        /*0030*/ 	.string	"-arch sm_100 "



//--------------------- .note.nv.cuinfo           --------------------------
	.section	.note.nv.cuinfo,"",@"SHT_NOTE"
	.sectionflags	@"SHF_NOTE_NV_CUINFO"
        /*0018*/ 	.short	0x0002
        /*001a*/ 	.short	0x001e
        /*001c*/ 	.short	0x0082
	.zero		2


//--------------------- .nv.info                  --------------------------
	.section	.nv.info,"",@"SHT_CUDA_INFO"
	.align	4


	//----- nvinfo : EIATTR_REGCOUNT
	.align		4
        /*0000*/ 	.byte	0x04, 0x2f
        /*0002*/ 	.short	(.L_1 - .L_0)
	.align		4
.L_0:
        /*0004*/ 	.word	index@(_Z4testPdS_jj)
        /*0008*/ 	.word	0x0000000a


	//----- nvinfo : EIATTR_FRAME_SIZE
	.align		4
.L_1:
        /*000c*/ 	.byte	0x04, 0x11
        /*000e*/ 	.short	(.L_3 - .L_2)
	.align		4
.L_2:
        /*0010*/ 	.word	index@(_Z4testPdS_jj)
        /*0014*/ 	.word	0x00000000


	//----- nvinfo : EIATTR_MIN_STACK_SIZE
	.align		4
.L_3:
        /*0018*/ 	.byte	0x04, 0x12
        /*001a*/ 	.short	(.L_5 - .L_4)
	.align		4
.L_4:
        /*001c*/ 	.word	index@(_Z4testPdS_jj)
        /*0020*/ 	.word	0x00000000
.L_5:


//--------------------- .nv.compat                --------------------------
	.section	.nv.compat,"",@"SHT_CUDA_COMPAT_INFO"
	.align	4
        /*0000*/ 	.byte	0x02, 0x09, 0x00, 0x00, 0x02, 0x02, 0x01, 0x00, 0x02, 0x05, 0x05, 0x00, 0x03, 0x07, 0x01, 0x01
        /*0010*/ 	.byte	0x02, 0x03, 0x00, 0x00, 0x02, 0x06, 0x01, 0x00, 0x04, 0x0b, 0x08, 0x00, 0x09, 0x00, 0x00, 0x00
        /*0020*/ 	.byte	0x00, 0x00, 0x00, 0x00


//--------------------- .nv.info._Z4testPdS_jj    --------------------------
	.section	.nv.info._Z4testPdS_jj,"",@"SHT_CUDA_INFO"
	.sectionflags	@""
	.align	4


	//----- nvinfo : EIATTR_CUDA_API_VERSION
	.align		4
        /*0000*/ 	.byte	0x04, 0x37
        /*0002*/ 	.short	(.L_7 - .L_6)
.L_6:
        /*0004*/ 	.word	0x00000082


	//----- nvinfo : EIATTR_KPARAM_INFO
	.align		4
.L_7:
        /*0008*/ 	.byte	0x04, 0x17
        /*000a*/ 	.short	(.L_9 - .L_8)
.L_8:
        /*000c*/ 	.word	0x00000000
        /*0010*/ 	.short	0x0003
        /*0012*/ 	.short	0x0014
        /*0014*/ 	.byte	0x00, 0xf0, 0x11, 0x00


	//----- nvinfo : EIATTR_KPARAM_INFO
	.align		4
.L_9:
        /*0018*/ 	.byte	0x04, 0x17
        /*001a*/ 	.short	(.L_11 - .L_10)
.L_10:
        /*001c*/ 	.word	0x00000000
        /*0020*/ 	.short	0x0002
        /*0022*/ 	.short	0x0010
        /*0024*/ 	.byte	0x00, 0xf0, 0x11, 0x00


	//----- nvinfo : EIATTR_KPARAM_INFO
	.align		4
.L_11:
        /*0028*/ 	.byte	0x04, 0x17
        /*002a*/ 	.short	(.L_13 - .L_12)
.L_12:
        /*002c*/ 	.word	0x00000000
        /*0030*/ 	.short	0x0001
        /*0032*/ 	.short	0x0008
        /*0034*/ 	.byte	0x00, 0xf0, 0x21, 0x00


	//----- nvinfo : EIATTR_KPARAM_INFO
	.align		4
.L_13:
        /*0038*/ 	.byte	0x04, 0x17
        /*003a*/ 	.short	(.L_15 - .L_14)
.L_14:
        /*003c*/ 	.word	0x00000000
        /*0040*/ 	.short	0x0000
        /*0042*/ 	.short	0x0000
        /*0044*/ 	.byte	0x00, 0xf0, 0x21, 0x00


	//----- nvinfo : EIATTR_SPARSE_MMA_MASK
	.align		4
.L_15:
        /*0048*/ 	.byte	0x03, 0x50
        /*004a*/ 	.short	0x0000


	//----- nvinfo : EIATTR_MAXREG_COUNT
	.align		4
        /*004c*/ 	.byte	0x03, 0x1b
        /*004e*/ 	.short	0x00ff


	//----- nvinfo : EIATTR_MERCURY_ISA_VERSION
	.align		4
        /*0050*/ 	.byte	0x03, 0x5f
        /*0052*/ 	.short	0x0101


	//----- nvinfo : EIATTR_VRC_CTA_INIT_COUNT
	.align		4
        /*0054*/ 	.byte	0x02, 0x4a
	.zero		1
	.zero		1


	//----- nvinfo : EIATTR_EXIT_INSTR_OFFSETS
	.align		4
        /*0058*/ 	.byte	0x04, 0x1c
        /*005a*/ 	.short	(.L_17 - .L_16)


	//   ....[0]....
.L_16:
        /*005c*/ 	.word	0x00000070


	//   ....[1]....
        /*0060*/ 	.word	0x000000f0


	//   ....[2]....
        /*0064*/ 	.word	0x00000170


	//----- nvinfo : EIATTR_CBANK_PARAM_SIZE
	.align		4
.L_17:
        /*0068*/ 	.byte	0x03, 0x19
        /*006a*/ 	.short	0x0018


	//----- nvinfo : EIATTR_PARAM_CBANK
	.align		4
        /*006c*/ 	.byte	0x04, 0x0a
        /*006e*/ 	.short	(.L_19 - .L_18)
	.align		4
.L_18:
        /*0070*/ 	.word	index@(.nv.constant0._Z4testPdS_jj)
        /*0074*/ 	.short	0x0380
        /*0076*/ 	.short	0x0018


	//----- nvinfo : EIATTR_SW_WAR
	.align		4
.L_19:
        /*0078*/ 	.byte	0x04, 0x36
        /*007a*/ 	.short	(.L_21 - .L_20)
.L_20:
        /*007c*/ 	.word	0x00000008
.L_21:


//--------------------- .nv.callgraph             --------------------------
	.section	.nv.callgraph,"",@"SHT_CUDA_CALLGRAPH"
	.align	4
	.sectionentsize	8
	.align		4
        /*0000*/ 	.word	0x00000000
	.align		4
        /*0004*/ 	.word	0xffffffff
	.align		4
        /*0008*/ 	.word	0x00000000
	.align		4
        /*000c*/ 	.word	0xfffffffe
	.align		4
        /*0010*/ 	.word	0x00000000
	.align		4
        /*0014*/ 	.word	0xfffffffd
	.align		4
        /*0018*/ 	.word	0x00000000
	.align		4
        /*001c*/ 	.word	0xfffffffc


//--------------------- .text._Z4testPdS_jj       --------------------------
	.section	.text._Z4testPdS_jj,"ax",@progbits
	.align	128
        .global         _Z4testPdS_jj
        .type           _Z4testPdS_jj,@function
        .size           _Z4testPdS_jj,(.L_x_1 - _Z4testPdS_jj)
        .other          _Z4testPdS_jj,@"STO_CUDA_ENTRY STV_DEFAULT"
_Z4testPdS_jj:
.text._Z4testPdS_jj:
[----:B------:R-:W-:Y:S01]  /*0000*/  LDC R1, c[0x0][0x37c] ;  /* 0x0000df00ff017b82 */ /* 0x000fe20000000800 */
[----:B------:R-:W0:Y:S01]  /*0010*/  S2R R0, SR_CTAID.X ;  /* 0x0000000000007919 */ /* 0x000e220000002500 */
[----:B------:R-:W0:Y:S01]  /*0020*/  LDCU UR4, c[0x0][0x360] ;  /* 0x00006c00ff0477ac */ /* 0x000e220008000800 */
[----:B------:R-:W0:Y:S01]  /*0030*/  S2R R3, SR_TID.X ;  /* 0x0000000000037919 */ /* 0x000e220000002100 */
[----:B------:R-:W1:Y:S01]  /*0040*/  LDCU UR5, c[0x0][0x390] ;  /* 0x00007200ff0577ac */ /* 0x000e620008000800 */
[----:B0-----:R-:W-:-:S05]  /*0050*/  IMAD R0, R0, UR4, R3 ;  /* 0x0000000400007c24 */ /* 0x001fca000f8e0203 */
[----:B-1----:R-:W-:-:S13]  /*0060*/  ISETP.GE.U32.AND P0, PT, R0, UR5, PT ;  /* 0x0000000500007c0c */ /* 0x002fda000bf06070 */
[----:B------:R-:W-:Y:S05]  /*0070*/  @P0 EXIT ;  /* 0x000000000000094d */ /* 0x000fea0003800000 */
[----:B------:R-:W0:Y:S01]  /*0080*/  S2R R3, SR_TID.Z ;  /* 0x0000000000037919 */ /* 0x000e220000002300 */
[----:B------:R-:W0:Y:S08]  /*0090*/  S2UR UR4, SR_CTAID.Y ;  /* 0x00000000000479c3 */ /* 0x000e300000002600 */
[----:B------:R-:W0:Y:S02]  /*00a0*/  LDC R2, c[0x0][0x394] ;  /* 0x0000e500ff027b82 */ /* 0x000e240000000800 */
[----:B0-----:R-:W-:-:S02]  /*00b0*/  IMAD R3, R3, R2, UR4 ;  /* 0x0000000403037e24 */ /* 0x001fc4000f8e0202 */
[----:B------:R-:W-:Y:S02]  /*00c0*/  IMAD R2, R2, UR5, RZ ;  /* 0x0000000502027c24 */ /* 0x000fe4000f8e02ff */
[----:B------:R-:W-:-:S05]  /*00d0*/  IMAD R7, R3, UR5, R0 ;  /* 0x0000000503077c24 */ /* 0x000fca000f8e0200 */
[----:B------:R-:W-:-:S13]  /*00e0*/  ISETP.GE.U32.AND P0, PT, R7, R2, PT ;  /* 0x000000020700720c */ /* 0x000fda0003f06070 */
[----:B------:R-:W-:Y:S05]  /*00f0*/  @P0 EXIT ;  /* 0x000000000000094d */ /* 0x000fea0003800000 */
[----:B------:R-:W0:Y:S01]  /*0100*/  LDC.64 R2, c[0x0][0x388] ;  /* 0x0000e200ff027b82 */ /* 0x000e220000000a00 */
[----:B------:R-:W1:Y:S07]  /*0110*/  LDCU.64 UR4, c[0x0][0x358] ;  /* 0x00006b00ff0477ac */ /* 0x000e6e0008000a00 */
[----:B------:R-:W2:Y:S01]  /*0120*/  LDC.64 R4, c[0x0][0x380] ;  /* 0x0000e000ff047b82 */ /* 0x000ea20000000a00 */
[----:B0-----:R-:W-:-:S06]  /*0130*/  IMAD.WIDE.U32 R2, R7, 0x8, R2 ;  /* 0x0000000807027825 */ /* 0x001fcc00078e0002 */
[----:B-1----:R-:W3:Y:S01]  /*0140*/  LDG.E.64 R2, desc[UR4][R2.64] ;  /* 0x0000000402027981 */ /* 0x002ee2000c1e1b00 */
[----:B--2---:R-:W-:-:S05]  /*0150*/  IMAD.WIDE.U32 R4, R7, 0x8, R4 ;  /* 0x0000000807047825 */ /* 0x004fca00078e0004 */
[----:B---3--:R-:W-:Y:S01]  /*0160*/  STG.E.64 desc[UR4][R4.64], R2 ;  /* 0x0000000204007986 */ /* 0x008fe2000c101b04 */
[----:B------:R-:W-:Y:S05]  /*0170*/  EXIT ;  /* 0x000000000000794d */ /* 0x000fea0003800000 */
.L_x_0:
[----:B------:R-:W-:-:S00]  /*0180*/  BRA `(.L_x_0) ;  /* 0xfffffffc00fc7947 */ /* 0x000fc0000383ffff */
[----:B------:R-:W-:-:S00]  /*0190*/  NOP ;  /* 0x0000000000007918 */ /* 0x000fc00000000000 */
        /* <DEDUP_REMOVED lines=14> */
.L_x_1:


//--------------------- .nv.shared.reserved.0     --------------------------
	.section	.nv.shared.reserved.0,"aw",@nobits
	.weak		__nv_reservedSMEM_offset_0_alias
	.size		__nv_reservedSMEM_offset_0_alias, 0, 64
	.other		__nv_reservedSMEM_offset_0_alias,@"STO_CUDA_RESERVED_SHARED STV_DEFAULT"
__nv_reservedSMEM_offset_0_alias:
	.zero		0
	.zero		64


//--------------------- .nv.constant0._Z4testPdS_jj --------------------------
	.section	.nv.constant0._Z4testPdS_jj,"a",@progbits
	.sectionflags	@""
	.align	4
.nv.constant0._Z4testPdS_jj:
	.zero		920


//--------------------- SYMBOLS --------------------------

	.type		.nv.reservedSmem.offset0,@object
	.size		.nv.reservedSmem.offset0,0x4
